	.headerflags	@"EF_CUDA_TEXMODE_UNIFIED EF_CUDA_64BIT_ADDRESS EF_CUDA_ACCELERATORS EF_CUDA_SM90 EF_CUDA_VIRTUAL_SM(EF_CUDA_SM90)"
	.elftype	@"ET_EXEC"


//--------------------- .nv.info                  --------------------------
	.section	.nv.info,"",@"SHT_CUDA_INFO"
	.align	4


	//----- nvinfo : EIATTR_REGCOUNT
	.align		4
        /*0000*/ 	.byte	0x04, 0x2f
        /*0002*/ 	.short	(.L_1 - .L_0)
	.align		4
.L_0:
        /*0004*/ 	.word	index@(triton_poi_fused_add_addmm_mul_77)
        /*0008*/ 	.word	0x0000001e


	//----- nvinfo : EIATTR_MIN_STACK_SIZE
	.align		4
.L_1:
        /*000c*/ 	.byte	0x04, 0x12
        /*000e*/ 	.short	(.L_3 - .L_2)
	.align		4
.L_2:
        /*0010*/ 	.word	index@(triton_poi_fused_add_addmm_mul_77)
        /*0014*/ 	.word	0x00000000


	//----- nvinfo : EIATTR_FRAME_SIZE
	.align		4
.L_3:
        /*0018*/ 	.byte	0x04, 0x11
        /*001a*/ 	.short	(.L_5 - .L_4)
	.align		4
.L_4:
        /*001c*/ 	.word	index@(triton_poi_fused_add_addmm_mul_77)
        /*0020*/ 	.word	0x00000000


	//----- nvinfo : EIATTR_MIN_STACK_SIZE
	.align		4
.L_5:
        /*0024*/ 	.byte	0x04, 0x12
        /*0026*/ 	.short	(.L_7 - .L_6)
	.align		4
.L_6:
        /*0028*/ 	.word	index@(triton_poi_fused_add_addmm_mul_77)
        /*002c*/ 	.word	0x00000000
.L_7:


//--------------------- .nv.info.triton_poi_fused_add_addmm_mul_77 --------------------------
	.section	.nv.info.triton_poi_fused_add_addmm_mul_77,"",@"SHT_CUDA_INFO"
	.sectionflags	@""
	.align	4


	//----- nvinfo : EIATTR_CUDA_API_VERSION
	.align		4
        /*0000*/ 	.byte	0x04, 0x37
        /*0002*/ 	.short	(.L_9 - .L_8)
.L_8:
        /*0004*/ 	.word	0x0000007c


	//----- nvinfo : EIATTR_KPARAM_INFO
	.align		4
.L_9:
        /*0008*/ 	.byte	0x04, 0x17
        /*000a*/ 	.short	(.L_11 - .L_10)
.L_10:
        /*000c*/ 	.word	0x00000000
        /*0010*/ 	.short	0x0004
        /*0012*/ 	.short	0x0020
        /*0014*/ 	.byte	0x00, 0xf0, 0x11, 0x00


	//----- nvinfo : EIATTR_KPARAM_INFO
	.align		4
.L_11:
        /*0018*/ 	.byte	0x04, 0x17
        /*001a*/ 	.short	(.L_13 - .L_12)
.L_12:
        /*001c*/ 	.word	0x00000000
        /*0020*/ 	.short	0x0003
        /*0022*/ 	.short	0x0018
        /*0024*/ 	.byte	0x00, 0xf4, 0x21, 0x00


	//----- nvinfo : EIATTR_KPARAM_INFO
	.align		4
.L_13:
        /*0028*/ 	.byte	0x04, 0x17
        /*002a*/ 	.short	(.L_15 - .L_14)
.L_14:
        /*002c*/ 	.word	0x00000000
        /*0030*/ 	.short	0x0002
        /*0032*/ 	.short	0x0010
        /*0034*/ 	.byte	0x00, 0xf4, 0x21, 0x00


	//----- nvinfo : EIATTR_KPARAM_INFO
	.align		4
.L_15:
        /*0038*/ 	.byte	0x04, 0x17
        /*003a*/ 	.short	(.L_17 - .L_16)
.L_16:
        /*003c*/ 	.word	0x00000000
        /*0040*/ 	.short	0x0001
        /*0042*/ 	.short	0x0008
        /*0044*/ 	.byte	0x00, 0xf4, 0x21, 0x00


	//----- nvinfo : EIATTR_KPARAM_INFO
	.align		4
.L_17:
        /*0048*/ 	.byte	0x04, 0x17
        /*004a*/ 	.short	(.L_19 - .L_18)
.L_18:
        /*004c*/ 	.word	0x00000000
        /*0050*/ 	.short	0x0000
        /*0052*/ 	.short	0x0000
        /*0054*/ 	.byte	0x00, 0xf4, 0x21, 0x00


	//----- nvinfo : EIATTR_SPARSE_MMA_MASK
	.align		4
.L_19:
        /*0058*/ 	.byte	0x03, 0x50
        /*005a*/ 	.short	0x0000


	//----- nvinfo : EIATTR_MAXREG_COUNT
	.align		4
        /*005c*/ 	.byte	0x03, 0x1b
        /*005e*/ 	.short	0x00ff


	//----- nvinfo : EIATTR_EXIT_INSTR_OFFSETS
	.align		4
        /*0060*/ 	.byte	0x04, 0x1c
        /*0062*/ 	.short	(.L_21 - .L_20)


	//   ....[0]....
.L_20:
        /*0064*/ 	.word	0x00000320


	//----- nvinfo : EIATTR_REQNTID
	.align		4
.L_21:
        /*0068*/ 	.byte	0x04, 0x10
        /*006a*/ 	.short	(.L_23 - .L_22)
.L_22:
        /*006c*/ 	.word	0x00000080
        /*0070*/ 	.word	0x00000001
        /*0074*/ 	.word	0x00000001


	//----- nvinfo : EIATTR_CBANK_PARAM_SIZE
	.align		4
.L_23:
        /*0078*/ 	.byte	0x03, 0x19
        /*007a*/ 	.short	0x0024


	//----- nvinfo : EIATTR_PARAM_CBANK
	.align		4
        /*007c*/ 	.byte	0x04, 0x0a
        /*007e*/ 	.short	(.L_25 - .L_24)
	.align		4
.L_24:
        /*0080*/ 	.word	index@(.nv.constant0.triton_poi_fused_add_addmm_mul_77)
        /*0084*/ 	.short	0x0210
        /*0086*/ 	.short	0x0024


	//----- nvinfo : EIATTR_SW_WAR
	.align		4
.L_25:
        /*0088*/ 	.byte	0x04, 0x36
        /*008a*/ 	.short	(.L_27 - .L_26)
.L_26:
        /*008c*/ 	.word	0x00000008
.L_27:


//--------------------- .nv.callgraph             --------------------------
	.section	.nv.callgraph,"",@"SHT_CUDA_CALLGRAPH"
	.align	4
	.sectionentsize	8
	.align		4
        /*0000*/ 	.word	0x00000000
	.align		4
        /*0004*/ 	.word	0xffffffff
	.align		4
        /*0008*/ 	.word	0x00000000
	.align		4
        /*000c*/ 	.word	0xfffffffe
	.align		4
        /*0010*/ 	.word	0x00000000
	.align		4
        /*0014*/ 	.word	0xfffffffd
	.align		4
        /*0018*/ 	.word	0x00000000
	.align		4
        /*001c*/ 	.word	0xfffffffc


//--------------------- .text.triton_poi_fused_add_addmm_mul_77 --------------------------
	.section	.text.triton_poi_fused_add_addmm_mul_77,"ax",@progbits
	.align	128
        .global         triton_poi_fused_add_addmm_mul_77
        .type           triton_poi_fused_add_addmm_mul_77,@function
        .size           triton_poi_fused_add_addmm_mul_77,(.L_x_1 - triton_poi_fused_add_addmm_mul_77)
        .other          triton_poi_fused_add_addmm_mul_77,@"STO_CUDA_ENTRY STV_DEFAULT"
triton_poi_fused_add_addmm_mul_77:
.text.triton_poi_fused_add_addmm_mul_77:
[----:B------:R-:W-:Y:S01]  /*0000*/  LDC R1, c[0x0][0x28] ;  /* 0x00000a00ff017b82 */ /* 0x000fe20000000800 */
[----:B------:R-:W1:Y:S07]  /*0010*/  S2R R0, SR_TID.X ;  /* 0x0000000000007919 */ /* 0x000e6e0000002100 */
[----:B------:R-:W2:Y:S01]  /*0020*/  LDC.64 R4, c[0x0][0x220] ;  /* 0x00008800ff047b82 */ /* 0x000ea20000000a00 */
[----:B------:R-:W-:Y:S01]  /*0030*/  ULDC.64 UR4, c[0x0][0x208] ;  /* 0x0000820000047ab9 */ /* 0x000fe20000000a00 */
[----:B------:R-:W3:Y:S06]  /*0040*/  S2R R3, SR_CTAID.X ;  /* 0x0000000000037919 */ /* 0x000eec0000002500 */
[----:B------:R-:W4:Y:S08]  /*0050*/  LDC.64 R8, c[0x0][0x218] ;  /* 0x00008600ff087b82 */ /* 0x000f300000000a00 */
[----:B------:R-:W5:Y:S01]  /*0060*/  LDC.64 R12, c[0x0][0x210] ;  /* 0x00008400ff0c7b82 */ /* 0x000f620000000a00 */
[----:B-1----:R-:W-:-:S04]  /*0070*/  SHF.L.U32 R0, R0, 0x2, RZ ;  /* 0x0000000200007819 */ /* 0x002fc800000006ff */
[----:B------:R-:W-:-:S04]  /*0080*/  LOP3.LUT R0, R0, 0x1fc, RZ, 0xc0, !PT ;  /* 0x000001fc00007812 */ /* 0x000fc800078ec0ff */
[----:B---3--:R-:W-:-:S04]  /*0090*/  LEA R0, R3, R0, 0x9 ;  /* 0x0000000003007211 */ /* 0x008fc800078e48ff */
[----:B------:R-:W-:Y:S01]  /*00a0*/  SHF.R.S32.HI R3, RZ, 0x1f, R0 ;  /* 0x0000001fff037819 */ /* 0x000fe20000011400 */
[----:B------:R-:W-:-:S03]  /*00b0*/  IMAD.HI R6, R0, 0x38e38e39, RZ ;  /* 0x38e38e3900067827 */ /* 0x000fc600078e02ff */
[----:B------:R-:W-:Y:S02]  /*00c0*/  LEA.HI R2, R3, R0, RZ, 0x9 ;  /* 0x0000000003027211 */ /* 0x000fe400078f48ff */
[----:B------:R-:W-:Y:S02]  /*00d0*/  SHF.R.U32.HI R7, RZ, 0x1f, R6 ;  /* 0x0000001fff077819 */ /* 0x000fe40000011606 */
[----:B------:R-:W-:Y:S02]  /*00e0*/  LOP3.LUT R3, R2, 0xfffffe00, RZ, 0xc0, !PT ;  /* 0xfffffe0002037812 */ /* 0x000fe400078ec0ff */
[----:B------:R-:W-:Y:S02]  /*00f0*/  LEA.HI.SX32 R6, R6, R7, 0x15 ;  /* 0x0000000706067211 */ /* 0x000fe400078faaff */
[----:B------:R-:W-:-:S05]  /*0100*/  IADD3 R3, R0, -R3, RZ ;  /* 0x8000000300037210 */ /* 0x000fca0007ffe0ff */
[----:B------:R-:W-:Y:S02]  /*0110*/  IMAD R25, R6, 0x2400, R3 ;  /* 0x0000240006197824 */ /* 0x000fe400078e0203 */
[----:B--2---:R-:W-:-:S04]  /*0120*/  IMAD.WIDE R4, R3, 0x4, R4 ;  /* 0x0000000403047825 */ /* 0x004fc800078e0204 */
[----:B------:R-:W-:Y:S02]  /*0130*/  IMAD R7, R6, -0x2200, R25 ;  /* 0xffffde0006077824 */ /* 0x000fe400078e0219 */
[----:B-----5:R-:W-:-:S04]  /*0140*/  IMAD.WIDE R24, R25, 0x4, R12 ;  /* 0x0000000419187825 */ /* 0x020fc800078e020c */
[----:B----4-:R-:W-:Y:S01]  /*0150*/  IMAD.WIDE R8, R7, 0x4, R8 ;  /* 0x0000000407087825 */ /* 0x010fe200078e0208 */
[----:B------:R-:W2:Y:S04]  /*0160*/  LDG.E.EL.128 R20, desc[UR4][R24.64+0x3000] ;  /* 0x0030000418147981 */ /* 0x000ea8000c2e1d00 */
[----:B------:R-:W3:Y:S01]  /*0170*/  LDG.E.EL.128 R4, desc[UR4][R4.64] ;  /* 0x0000000404047981 */ /* 0x000ee2000c2e1d00 */
[----:B------:R-:W-:-:S03]  /*0180*/  IMAD.WIDE R16, R0, 0x4, R12 ;  /* 0x0000000400107825 */ /* 0x000fc600078e020c */
[----:B------:R-:W3:Y:S04]  /*0190*/  LDG.E.EL.128 R8, desc[UR4][R8.64] ;  /* 0x0000000408087981 */ /* 0x000ee8000c2e1d00 */
[----:B------:R-:W4:Y:S04]  /*01a0*/  LDG.E.EL.128 R12, desc[UR4][R24.64+0x3800] ;  /* 0x00380004180c7981 */ /* 0x000f28000c2e1d00 */
[----:B------:R-:W2:Y:S01]  /*01b0*/  LDG.E.128 R16, desc[UR4][R16.64] ;  /* 0x0000000410107981 */ /* 0x000ea2000c1e1d00 */
[----:B------:R-:W-:-:S05]  /*01c0*/  SHF.R.S32.HI R26, RZ, 0x9, R2 ;  /* 0x00000009ff1a7819 */ /* 0x000fca0000011402 */
[----:B------:R-:W-:-:S05]  /*01d0*/  IMAD.HI R2, R26, 0x38e38e39, RZ ;  /* 0x38e38e391a027827 */ /* 0x000fca00078e02ff */
[----:B------:R-:W-:-:S04]  /*01e0*/  SHF.R.U32.HI R3, RZ, 0x1f, R2 ;  /* 0x0000001fff037819 */ /* 0x000fc80000011602 */
[----:B------:R-:W-:Y:S02]  /*01f0*/  LEA.HI.SX32 R27, R2, R3, 0x1e ;  /* 0x00000003021b7211 */ /* 0x000fe400078ff2ff */
[----:B------:R-:W1:Y:S03]  /*0200*/  LDC.64 R2, c[0x0][0x228] ;  /* 0x00008a00ff027b82 */ /* 0x000e660000000a00 */
[----:B------:R-:W-:-:S05]  /*0210*/  IMAD R27, R27, -0x12, R26 ;  /* 0xffffffee1b1b7824 */ /* 0x000fca00078e021a */
[C---:B------:R-:W-:Y:S02]  /*0220*/  ISETP.NE.AND P0, PT, R27.reuse, 0x7, PT ;  /* 0x000000071b00780c */ /* 0x040fe40003f05270 */
[----:B------:R-:W-:Y:S01]  /*0230*/  ISETP.NE.AND P1, PT, R27, 0x6, PT ;  /* 0x000000061b00780c */ /* 0x000fe20003f25270 */
[----:B-1----:R-:W-:-:S04]  /*0240*/  IMAD.WIDE R2, R0, 0x4, R2 ;  /* 0x0000000400027825 */ /* 0x002fc800078e0202 */
[----:B---3--:R-:W-:Y:S01]  /*0250*/  FADD R27, R8, R4 ;  /* 0x00000004081b7221 */ /* 0x008fe20000000000 */
[----:B------:R-:W-:Y:S01]  /*0260*/  FADD R4, R9, R5 ;  /* 0x0000000509047221 */ /* 0x000fe20000000000 */
[----:B------:R-:W-:Y:S01]  /*0270*/  FADD R5, R10, R6 ;  /* 0x000000060a057221 */ /* 0x000fe20000000000 */
[----:B------:R-:W-:Y:S01]  /*0280*/  FADD R6, R11, R7 ;  /* 0x000000070b067221 */ /* 0x000fe20000000000 */
[----:B----4-:R-:W-:Y:S01]  /*0290*/  FADD R12, R12, R27 ;  /* 0x0000001b0c0c7221 */ /* 0x010fe20000000000 */
[----:B------:R-:W-:Y:S01]  /*02a0*/  FADD R13, R13, R4 ;  /* 0x000000040d0d7221 */ /* 0x000fe20000000000 */
[----:B------:R-:W-:Y:S01]  /*02b0*/  FADD R14, R14, R5 ;  /* 0x000000050e0e7221 */ /* 0x000fe20000000000 */
[----:B------:R-:W-:Y:S01]  /*02c0*/  FADD R15, R15, R6 ;  /* 0x000000060f0f7221 */ /* 0x000fe20000000000 */
[----:B--2---:R-:W-:Y:S02]  /*02d0*/  @P0 SEL R12, R20, R16, !P1 ;  /* 0x00000010140c0207 */ /* 0x004fe40004800000 */
[----:B------:R-:W-:-:S02]  /*02e0*/  @P0 SEL R13, R21, R17, !P1 ;  /* 0x00000011150d0207 */ /* 0x000fc40004800000 */
[----:B------:R-:W-:Y:S02]  /*02f0*/  @P0 SEL R14, R22, R18, !P1 ;  /* 0x00000012160e0207 */ /* 0x000fe40004800000 */
[----:B------:R-:W-:-:S05]  /*0300*/  @P0 SEL R15, R23, R19, !P1 ;  /* 0x00000013170f0207 */ /* 0x000fca0004800000 */
[----:B------:R-:W-:Y:S01]  /*0310*/  STG.E.128 desc[UR4][R2.64], R12 ;  /* 0x0000000c02007986 */ /* 0x000fe2000c101d04 */
[----:B------:R-:W-:Y:S05]  /*0320*/  EXIT ;  /* 0x000000000000794d */ /* 0x000fea0003800000 */
.L_x_0:
[----:B------:R-:W-:-:S00]  /*0330*/  BRA `(.L_x_0) ;  /* 0xfffffffc00fc7947 */ /* 0x000fc0000383ffff */
[----:B------:R-:W-:-:S00]  /*0340*/  NOP ;  /* 0x0000000000007918 */ /* 0x000fc00000000000 */
        /* <DEDUP_REMOVED lines=11> */
.L_x_1:


//--------------------- .nv.constant0.triton_poi_fused_add_addmm_mul_77 --------------------------
	.section	.nv.constant0.triton_poi_fused_add_addmm_mul_77,"a",@progbits
	.sectionflags	@""
	.align	4
.nv.constant0.triton_poi_fused_add_addmm_mul_77:
	.zero		564
